//
// Generated by NVIDIA NVVM Compiler
//
// Compiler Build ID: CL-36424714
// Cuda compilation tools, release 13.0, V13.0.88
// Based on NVVM 20.0.0
//

.version 9.0
.target sm_100
.address_size 64

	// .globl	_Z11helloKernelv
.extern .func  (.param .b32 func_retval0) vprintf
(
	.param .b64 vprintf_param_0,
	.param .b64 vprintf_param_1
)
;
.global .align 1 .b8 $str[21] = {72, 101, 108, 108, 111, 32, 102, 114, 111, 109, 32, 116, 104, 101, 32, 71, 80, 85, 33, 10};

.visible .entry _Z11helloKernelv()
{
	.reg .pred 	%p<2>;
	.reg .b32 	%r<6>;
	.reg .b64 	%rd<3>;

	mov.u32 	%r1, %tid.x;
	mov.u32 	%r2, %ctaid.x;
	or.b32  	%r3, %r1, %r2;
	setp.ne.s32 	%p1, %r3, 0;
	@%p1 bra 	$L__BB0_2;
	mov.u64 	%rd1, $str;
	cvta.global.u64 	%rd2, %rd1;
	{ // callseq 0, 0
	.param .b64 param0;
	st.param.b64 	[param0], %rd2;
	.param .b64 param1;
	st.param.b64 	[param1], 0;
	.param .b32 retval0;
	call.uni (retval0), 
	vprintf, 
	(
	param0, 
	param1
	);
	ld.param.b32 	%r4, [retval0];
	} // callseq 0
$L__BB0_2:
	ret;

}


// ===== COMPILED SASS (sm_100) =====

	.target	sm_100

	.elftype	@"ET_EXEC"


//--------------------- .note.nv.tkinfo           --------------------------
	.section	.note.nv.tkinfo,"",@"SHT_NOTE"
	.sectionflags	@"SHF_NOTE_NV_TKINFO"
	.tkinfo
        /*0018*/ 	.word	0x00000002
        /*0030*/ 	.string	""
        /*0030*/ 	.string	"ptxas"
        /*0030*/ 	.string	"Cuda compilation tools, release 13.0, V13.0.88"
        /*0030*/ 	.string	"Build cuda_13.0.r13.0/compiler.36424714_0"
        /*0030*/ 	.string	"-arch sm_100 -m 64 "



//--------------------- .note.nv.cuinfo           --------------------------
	.section	.note.nv.cuinfo,"",@"SHT_NOTE"
	.sectionflags	@"SHF_NOTE_NV_CUINFO"
        /*0018*/ 	.short	0x0002
        /*001a*/ 	.short	0x0064
        /*001c*/ 	.short	0x0082
	.zero		2


//--------------------- .nv.info                  --------------------------
	.section	.nv.info,"",@"SHT_CUDA_INFO"
	.align	4


	//----- nvinfo : EIATTR_REGCOUNT
	.align		4
        /*0000*/ 	.byte	0x04, 0x2f
        /*0002*/ 	.short	(.L_2 - .L_1)
	.align		4
.L_1:
        /*0004*/ 	.word	index@(_Z11helloKernelv)
        /*0008*/ 	.word	0x00000018


	//----- nvinfo : EIATTR_FRAME_SIZE
	.align		4
.L_2:
        /*000c*/ 	.byte	0x04, 0x11
        /*000e*/ 	.short	(.L_4 - .L_3)
	.align		4
.L_3:
        /*0010*/ 	.word	index@(_Z11helloKernelv)
        /*0014*/ 	.word	0x00000000


	//----- nvinfo : EIATTR_MIN_STACK_SIZE
	.align		4
.L_4:
        /*0018*/ 	.byte	0x04, 0x12
        /*001a*/ 	.short	(.L_6 - .L_5)
	.align		4
.L_5:
        /*001c*/ 	.word	index@(_Z11helloKernelv)
        /*0020*/ 	.word	0x00000000
.L_6:


//--------------------- .nv.compat                --------------------------
	.section	.nv.compat,"",@"SHT_CUDA_COMPAT_INFO"
	.align	4
        /*0000*/ 	.byte	0x02, 0x09, 0x00, 0x00, 0x02, 0x02, 0x01, 0x00, 0x02, 0x05, 0x05, 0x00, 0x03, 0x07, 0x01, 0x01
        /*0010*/ 	.byte	0x02, 0x03, 0x00, 0x00, 0x02, 0x06, 0x01, 0x00, 0x04, 0x0b, 0x08, 0x00, 0x09, 0x00, 0x00, 0x00
        /*0020*/ 	.byte	0x00, 0x00, 0x00, 0x00


//--------------------- .nv.info._Z11helloKernelv --------------------------
	.section	.nv.info._Z11helloKernelv,"",@"SHT_CUDA_INFO"
	.sectionflags	@""
	.align	4


	//----- nvinfo : EIATTR_CUDA_API_VERSION
	.align		4
        /*0000*/ 	.byte	0x04, 0x37
        /*0002*/ 	.short	(.L_8 - .L_7)
.L_7:
        /*0004*/ 	.word	0x00000082


	//----- nvinfo : EIATTR_SPARSE_MMA_MASK
	.align		4
.L_8:
        /*0008*/ 	.byte	0x03, 0x50
        /*000a*/ 	.short	0x0000


	//----- nvinfo : EIATTR_MAXREG_COUNT
	.align		4
        /*000c*/ 	.byte	0x03, 0x1b
        /*000e*/ 	.short	0x00ff


	//----- nvinfo : EIATTR_EXTERNS
	.align		4
        /*0010*/ 	.byte	0x04, 0x0f
        /*0012*/ 	.short	(.L_10 - .L_9)


	//   ....[0]....
	.align		4
.L_9:
        /*0014*/ 	.word	index@(vprintf)


	//----- nvinfo : EIATTR_MERCURY_ISA_VERSION
	.align		4
.L_10:
        /*0018*/ 	.byte	0x03, 0x5f
        /*001a*/ 	.short	0x0101


	//----- nvinfo : EIATTR_VRC_CTA_INIT_COUNT
	.align		4
        /*001c*/ 	.byte	0x02, 0x4a
	.zero		1
	.zero		1


	//----- nvinfo : EIATTR_SYSCALL_OFFSETS
	.align		4
        /*0020*/ 	.byte	0x04, 0x46
        /*0022*/ 	.short	(.L_12 - .L_11)


	//   ....[0]....
.L_11:
        /*0024*/ 	.word	0x000000c0


	//----- nvinfo : EIATTR_EXIT_INSTR_OFFSETS
	.align		4
.L_12:
        /*0028*/ 	.byte	0x04, 0x1c
        /*002a*/ 	.short	(.L_14 - .L_13)


	//   ....[0]....
.L_13:
        /*002c*/ 	.word	0x00000040


	//   ....[1]....
        /*0030*/ 	.word	0x000000d0


	//----- nvinfo : EIATTR_CRS_STACK_SIZE
	.align		4
.L_14:
        /*0034*/ 	.byte	0x04, 0x1e
        /*0036*/ 	.short	(.L_16 - .L_15)
.L_15:
        /*0038*/ 	.word	0x00000000


	//----- nvinfo : EIATTR_SW_WAR
	.align		4
.L_16:
        /*003c*/ 	.byte	0x04, 0x36
        /*003e*/ 	.short	(.L_18 - .L_17)
.L_17:
        /*0040*/ 	.word	0x00000008
.L_18:


//--------------------- .nv.callgraph             --------------------------
	.section	.nv.callgraph,"",@"SHT_CUDA_CALLGRAPH"
	.align	4
	.sectionentsize	8
	.align		4
        /*0000*/ 	.word	0x00000000
	.align		4
        /*0004*/ 	.word	0xffffffff
	.align		4
        /*0008*/ 	.word	index@(_Z11helloKernelv)
	.align		4
        /*000c*/ 	.word	index@(vprintf)
	.align		4
        /*0010*/ 	.word	0x00000000
	.align		4
        /*0014*/ 	.word	0xfffffffe
	.align		4
        /*0018*/ 	.word	0x00000000
	.align		4
        /*001c*/ 	.word	0xfffffffd
	.align		4
        /*0020*/ 	.word	0x00000000
	.align		4
        /*0024*/ 	.word	0xfffffffc


//--------------------- .nv.constant4             --------------------------
	.section	.nv.constant4,"a",@progbits
	.align	8
	.align		8
.nv.constant4:
        /*0000*/ 	.dword	vprintf
	.align		8
        /*0008*/ 	.dword	$str


//--------------------- .text._Z11helloKernelv    --------------------------
	.section	.text._Z11helloKernelv,"ax",@progbits
	.align	128
        .global         _Z11helloKernelv
        .type           _Z11helloKernelv,@function
        .size           _Z11helloKernelv,(.L_x_2 - _Z11helloKernelv)
        .other          _Z11helloKernelv,@"STO_CUDA_ENTRY STV_DEFAULT"
_Z11helloKernelv:
.text._Z11helloKernelv:
[----:B------:R-:W0:Y:S01]  /*0000*/  LDC R1, c[0x0][0x37c] ;  /* 0x0000df00ff017b82 */ /* 0x000e220000000800 */
[----:B------:R-:W1:Y:S07]  /*0010*/  S2R R0, SR_TID.X ;  /* 0x0000000000007919 */ /* 0x000e6e0000002100 */
[----:B------:R-:W1:Y:S02]  /*0020*/  S2UR UR4, SR_CTAID.X ;  /* 0x00000000000479c3 */ /* 0x000e640000002500 */
[----:B-1----:R-:W-:-:S13]  /*0030*/  LOP3.LUT P0, RZ, R0, UR4, RZ, 0xfc, !PT ;  /* 0x0000000400ff7c12 */ /* 0x002fda000f80fcff */
[----:B------:R-:W-:Y:S05]  /*0040*/  @P0 EXIT ;  /* 0x000000000000094d */ /* 0x000fea0003800000 */
[----:B------:R-:W-:Y:S01]  /*0050*/  MOV R0, 0x0 ;  /* 0x0000000000007802 */ /* 0x000fe20000000f00 */
[----:B------:R-:W1:Y:S01]  /*0060*/  LDCU.64 UR4, c[0x4][0x8] ;  /* 0x01000100ff0477ac */ /* 0x000e620008000a00 */
[----:B------:R-:W-:Y:S02]  /*0070*/  CS2R R6, SRZ ;  /* 0x0000000000067805 */ /* 0x000fe4000001ff00 */
[----:B------:R2:W3:Y:S01]  /*0080*/  LDC.64 R2, c[0x4][R0] ;  /* 0x0100000000027b82 */ /* 0x0004e20000000a00 */
[----:B-1----:R-:W-:Y:S02]  /*0090*/  IMAD.U32 R4, RZ, RZ, UR4 ;  /* 0x00000004ff047e24 */ /* 0x002fe4000f8e00ff */
[----:B--2---:R-:W-:-:S07]  /*00a0*/  IMAD.U32 R5, RZ, RZ, UR5 ;  /* 0x00000005ff057e24 */ /* 0x004fce000f8e00ff */
[----:B------:R-:W-:-:S07]  /*00b0*/  LEPC R20, `(.L_x_0) ;  /* 0x000000001014794e */ /* 0x000fce0000000000 */
[----:B0--3--:R-:W-:Y:S05]  /*00c0*/  CALL.ABS.NOINC R2 ;  /* 0x0000000002007343 */ /* 0x009fea0003c00000 */
.L_x_0:
[----:B------:R-:W-:Y:S05]  /*00d0*/  EXIT ;  /* 0x000000000000794d */ /* 0x000fea0003800000 */
.L_x_1:
[----:B------:R-:W-:-:S00]  /*00e0*/  BRA `(.L_x_1) ;  /* 0xfffffffc00fc7947 */ /* 0x000fc0000383ffff */
[----:B------:R-:W-:-:S00]  /*00f0*/  NOP ;  /* 0x0000000000007918 */ /* 0x000fc00000000000 */
        /* <DEDUP_REMOVED lines=8> */
.L_x_2:


//--------------------- .nv.global.init           --------------------------
	.section	.nv.global.init,"aw",@progbits
.nv.global.init:
	.type		$str,@object
	.size		$str,(.L_0 - $str)
$str:
        /*0000*/ 	.byte	0x48, 0x65, 0x6c, 0x6c, 0x6f, 0x20, 0x66, 0x72, 0x6f, 0x6d, 0x20, 0x74, 0x68, 0x65, 0x20, 0x47
        /*0010*/ 	.byte	0x50, 0x55, 0x21, 0x0a, 0x00
.L_0:


//--------------------- .nv.shared.reserved.0     --------------------------
	.section	.nv.shared.reserved.0,"aw",@nobits
	.weak		__nv_reservedSMEM_offset_0_alias
	.size		__nv_reservedSMEM_offset_0_alias, 0, 64
	.other		__nv_reservedSMEM_offset_0_alias,@"STO_CUDA_RESERVED_SHARED STV_DEFAULT"
__nv_reservedSMEM_offset_0_alias:
	.zero		0
	.zero		64


//--------------------- .nv.constant0._Z11helloKernelv --------------------------
	.section	.nv.constant0._Z11helloKernelv,"a",@progbits
	.sectionflags	@""
	.align	4
.nv.constant0._Z11helloKernelv:
	.zero		896


//--------------------- SYMBOLS --------------------------

	.type		.nv.reservedSmem.offset0,@object
	.size		.nv.reservedSmem.offset0,0x4
	.type		vprintf,@function
